//
// Generated by NVIDIA NVVM Compiler
//
// Compiler Build ID: CL-36424714
// Cuda compilation tools, release 13.0, V13.0.88
// Based on NVVM 20.0.0
//

.version 9.0
.target sm_100
.address_size 64

	// .globl	_Z9integratePKfPffi

.visible .entry _Z9integratePKfPffi(
	.param .u64 .ptr .align 1 _Z9integratePKfPffi_param_0,
	.param .u64 .ptr .align 1 _Z9integratePKfPffi_param_1,
	.param .f32 _Z9integratePKfPffi_param_2,
	.param .u32 _Z9integratePKfPffi_param_3
)
{
	.reg .pred 	%p<2>;
	.reg .b32 	%r<6>;
	.reg .b32 	%f<5>;
	.reg .b64 	%rd<7>;

	ld.param.u64 	%rd1, [_Z9integratePKfPffi_param_0];
	ld.param.u64 	%rd2, [_Z9integratePKfPffi_param_1];
	ld.param.f32 	%f1, [_Z9integratePKfPffi_param_2];
	ld.param.u32 	%r2, [_Z9integratePKfPffi_param_3];
	mov.u32 	%r3, %ctaid.x;
	mov.u32 	%r4, %ntid.x;
	mov.u32 	%r5, %tid.x;
	mad.lo.s32 	%r1, %r3, %r4, %r5;
	setp.ge.s32 	%p1, %r1, %r2;
	@%p1 bra 	$L__BB0_2;
	cvta.to.global.u64 	%rd3, %rd1;
	cvta.to.global.u64 	%rd4, %rd2;
	mul.wide.s32 	%rd5, %r1, 4;
	add.s64 	%rd6, %rd3, %rd5;
	ld.global.f32 	%f2, [%rd6];
	mul.f32 	%f3, %f1, %f2;
	atom.global.add.f32 	%f4, [%rd4], %f3;
$L__BB0_2:
	ret;

}


// ===== COMPILED SASS (sm_100) =====

	.target	sm_100

	.elftype	@"ET_EXEC"


//--------------------- .note.nv.tkinfo           --------------------------
	.section	.note.nv.tkinfo,"",@"SHT_NOTE"
	.sectionflags	@"SHF_NOTE_NV_TKINFO"
	.tkinfo
        /*0018*/ 	.word	0x00000002
        /*0030*/ 	.string	""
        /*0030*/ 	.string	"ptxas"
        /*0030*/ 	.string	"Cuda compilation tools, release 13.0, V13.0.88"
        /*0030*/ 	.string	"Build cuda_13.0.r13.0/compiler.36424714_0"
        /*0030*/ 	.string	"-arch sm_100 -m 64 "



//--------------------- .note.nv.cuinfo           --------------------------
	.section	.note.nv.cuinfo,"",@"SHT_NOTE"
	.sectionflags	@"SHF_NOTE_NV_CUINFO"
        /*0018*/ 	.short	0x0002
        /*001a*/ 	.short	0x0064
        /*001c*/ 	.short	0x0082
	.zero		2


//--------------------- .nv.info                  --------------------------
	.section	.nv.info,"",@"SHT_CUDA_INFO"
	.align	4


	//----- nvinfo : EIATTR_REGCOUNT
	.align		4
        /*0000*/ 	.byte	0x04, 0x2f
        /*0002*/ 	.short	(.L_1 - .L_0)
	.align		4
.L_0:
        /*0004*/ 	.word	index@(_Z9integratePKfPffi)
        /*0008*/ 	.word	0x0000000a


	//----- nvinfo : EIATTR_FRAME_SIZE
	.align		4
.L_1:
        /*000c*/ 	.byte	0x04, 0x11
        /*000e*/ 	.short	(.L_3 - .L_2)
	.align		4
.L_2:
        /*0010*/ 	.word	index@(_Z9integratePKfPffi)
        /*0014*/ 	.word	0x00000000


	//----- nvinfo : EIATTR_MIN_STACK_SIZE
	.align		4
.L_3:
        /*0018*/ 	.byte	0x04, 0x12
        /*001a*/ 	.short	(.L_5 - .L_4)
	.align		4
.L_4:
        /*001c*/ 	.word	index@(_Z9integratePKfPffi)
        /*0020*/ 	.word	0x00000000
.L_5:


//--------------------- .nv.compat                --------------------------
	.section	.nv.compat,"",@"SHT_CUDA_COMPAT_INFO"
	.align	4
        /*0000*/ 	.byte	0x02, 0x09, 0x00, 0x00, 0x02, 0x02, 0x01, 0x00, 0x02, 0x05, 0x05, 0x00, 0x03, 0x07, 0x01, 0x01
        /*0010*/ 	.byte	0x02, 0x03, 0x00, 0x00, 0x02, 0x06, 0x01, 0x00, 0x04, 0x0b, 0x08, 0x00, 0x09, 0x00, 0x00, 0x00
        /*0020*/ 	.byte	0x00, 0x00, 0x00, 0x00


//--------------------- .nv.info._Z9integratePKfPffi --------------------------
	.section	.nv.info._Z9integratePKfPffi,"",@"SHT_CUDA_INFO"
	.sectionflags	@""
	.align	4


	//----- nvinfo : EIATTR_CUDA_API_VERSION
	.align		4
        /*0000*/ 	.byte	0x04, 0x37
        /*0002*/ 	.short	(.L_7 - .L_6)
.L_6:
        /*0004*/ 	.word	0x00000082


	//----- nvinfo : EIATTR_KPARAM_INFO
	.align		4
.L_7:
        /*0008*/ 	.byte	0x04, 0x17
        /*000a*/ 	.short	(.L_9 - .L_8)
.L_8:
        /*000c*/ 	.word	0x00000000
        /*0010*/ 	.short	0x0003
        /*0012*/ 	.short	0x0014
        /*0014*/ 	.byte	0x00, 0xf0, 0x11, 0x00


	//----- nvinfo : EIATTR_KPARAM_INFO
	.align		4
.L_9:
        /*0018*/ 	.byte	0x04, 0x17
        /*001a*/ 	.short	(.L_11 - .L_10)
.L_10:
        /*001c*/ 	.word	0x00000000
        /*0020*/ 	.short	0x0002
        /*0022*/ 	.short	0x0010
        /*0024*/ 	.byte	0x00, 0xf0, 0x11, 0x00


	//----- nvinfo : EIATTR_KPARAM_INFO
	.align		4
.L_11:
        /*0028*/ 	.byte	0x04, 0x17
        /*002a*/ 	.short	(.L_13 - .L_12)
.L_12:
        /*002c*/ 	.word	0x00000000
        /*0030*/ 	.short	0x0001
        /*0032*/ 	.short	0x0008
        /*0034*/ 	.byte	0x00, 0xf5, 0x21, 0x00


	//----- nvinfo : EIATTR_KPARAM_INFO
	.align		4
.L_13:
        /*0038*/ 	.byte	0x04, 0x17
        /*003a*/ 	.short	(.L_15 - .L_14)
.L_14:
        /*003c*/ 	.word	0x00000000
        /*0040*/ 	.short	0x0000
        /*0042*/ 	.short	0x0000
        /*0044*/ 	.byte	0x00, 0xf5, 0x21, 0x00


	//----- nvinfo : EIATTR_SPARSE_MMA_MASK
	.align		4
.L_15:
        /*0048*/ 	.byte	0x03, 0x50
        /*004a*/ 	.short	0x0000


	//----- nvinfo : EIATTR_MAXREG_COUNT
	.align		4
        /*004c*/ 	.byte	0x03, 0x1b
        /*004e*/ 	.short	0x00ff


	//----- nvinfo : EIATTR_MERCURY_ISA_VERSION
	.align		4
        /*0050*/ 	.byte	0x03, 0x5f
        /*0052*/ 	.short	0x0101


	//----- nvinfo : EIATTR_VRC_CTA_INIT_COUNT
	.align		4
        /*0054*/ 	.byte	0x02, 0x4a
	.zero		1
	.zero		1


	//----- nvinfo : EIATTR_EXIT_INSTR_OFFSETS
	.align		4
        /*0058*/ 	.byte	0x04, 0x1c
        /*005a*/ 	.short	(.L_17 - .L_16)


	//   ....[0]....
.L_16:
        /*005c*/ 	.word	0x00000070


	//   ....[1]....
        /*0060*/ 	.word	0x00000100


	//----- nvinfo : EIATTR_CBANK_PARAM_SIZE
	.align		4
.L_17:
        /*0064*/ 	.byte	0x03, 0x19
        /*0066*/ 	.short	0x0018


	//----- nvinfo : EIATTR_PARAM_CBANK
	.align		4
        /*0068*/ 	.byte	0x04, 0x0a
        /*006a*/ 	.short	(.L_19 - .L_18)
	.align		4
.L_18:
        /*006c*/ 	.word	index@(.nv.constant0._Z9integratePKfPffi)
        /*0070*/ 	.short	0x0380
        /*0072*/ 	.short	0x0018


	//----- nvinfo : EIATTR_SW_WAR
	.align		4
.L_19:
        /*0074*/ 	.byte	0x04, 0x36
        /*0076*/ 	.short	(.L_21 - .L_20)
.L_20:
        /*0078*/ 	.word	0x00000008
.L_21:


//--------------------- .nv.callgraph             --------------------------
	.section	.nv.callgraph,"",@"SHT_CUDA_CALLGRAPH"
	.align	4
	.sectionentsize	8
	.align		4
        /*0000*/ 	.word	0x00000000
	.align		4
        /*0004*/ 	.word	0xffffffff
	.align		4
        /*0008*/ 	.word	0x00000000
	.align		4
        /*000c*/ 	.word	0xfffffffe
	.align		4
        /*0010*/ 	.word	0x00000000
	.align		4
        /*0014*/ 	.word	0xfffffffd
	.align		4
        /*0018*/ 	.word	0x00000000
	.align		4
        /*001c*/ 	.word	0xfffffffc


//--------------------- .text._Z9integratePKfPffi --------------------------
	.section	.text._Z9integratePKfPffi,"ax",@progbits
	.align	128
        .global         _Z9integratePKfPffi
        .type           _Z9integratePKfPffi,@function
        .size           _Z9integratePKfPffi,(.L_x_1 - _Z9integratePKfPffi)
        .other          _Z9integratePKfPffi,@"STO_CUDA_ENTRY STV_DEFAULT"
_Z9integratePKfPffi:
.text._Z9integratePKfPffi:
[----:B------:R-:W-:Y:S01]  /*0000*/  LDC R1, c[0x0][0x37c] ;  /* 0x0000df00ff017b82 */ /* 0x000fe20000000800 */
[----:B------:R-:W0:Y:S07]  /*0010*/  S2R R0, SR_TID.X ;  /* 0x0000000000007919 */ /* 0x000e2e0000002100 */
[----:B------:R-:W0:Y:S01]  /*0020*/  S2UR UR4, SR_CTAID.X ;  /* 0x00000000000479c3 */ /* 0x000e220000002500 */
[----:B------:R-:W1:Y:S07]  /*0030*/  LDCU UR5, c[0x0][0x394] ;  /* 0x00007280ff0577ac */ /* 0x000e6e0008000800 */
[----:B------:R-:W0:Y:S02]  /*0040*/  LDC R5, c[0x0][0x360] ;  /* 0x0000d800ff057b82 */ /* 0x000e240000000800 */
[----:B0-----:R-:W-:-:S05]  /*0050*/  IMAD R5, R5, UR4, R0 ;  /* 0x0000000405057c24 */ /* 0x001fca000f8e0200 */
[----:B-1----:R-:W-:-:S13]  /*0060*/  ISETP.GE.AND P0, PT, R5, UR5, PT ;  /* 0x0000000505007c0c */ /* 0x002fda000bf06270 */
[----:B------:R-:W-:Y:S05]  /*0070*/  @P0 EXIT ;  /* 0x000000000000094d */ /* 0x000fea0003800000 */
[----:B------:R-:W0:Y:S01]  /*0080*/  LDC.64 R2, c[0x0][0x380] ;  /* 0x0000e000ff027b82 */ /* 0x000e220000000a00 */
[----:B------:R-:W1:Y:S01]  /*0090*/  LDCU.64 UR4, c[0x0][0x358] ;  /* 0x00006b00ff0477ac */ /* 0x000e620008000a00 */
[----:B------:R-:W2:Y:S01]  /*00a0*/  LDCU UR6, c[0x0][0x390] ;  /* 0x00007200ff0677ac */ /* 0x000ea20008000800 */
[----:B0-----:R-:W-:-:S06]  /*00b0*/  IMAD.WIDE R2, R5, 0x4, R2 ;  /* 0x0000000405027825 */ /* 0x001fcc00078e0202 */
[----:B-1----:R-:W2:Y:S01]  /*00c0*/  LDG.E R2, desc[UR4][R2.64] ;  /* 0x0000000402027981 */ /* 0x002ea2000c1e1900 */
[----:B------:R-:W0:Y:S01]  /*00d0*/  LDC.64 R4, c[0x0][0x388] ;  /* 0x0000e200ff047b82 */ /* 0x000e220000000a00 */
[----:B--2---:R-:W-:-:S05]  /*00e0*/  FMUL R7, R2, UR6 ;  /* 0x0000000602077c20 */ /* 0x004fca0008400000 */
[----:B0-----:R-:W-:Y:S01]  /*00f0*/  REDG.E.ADD.F32.FTZ.RN.STRONG.GPU desc[UR4][R4.64], R7 ;  /* 0x00000007040079a6 */ /* 0x001fe2000c12f304 */
[----:B------:R-:W-:Y:S05]  /*0100*/  EXIT ;  /* 0x000000000000794d */ /* 0x000fea0003800000 */
.L_x_0:
[----:B------:R-:W-:-:S00]  /*0110*/  BRA `(.L_x_0) ;  /* 0xfffffffc00fc7947 */ /* 0x000fc0000383ffff */
[----:B------:R-:W-:-:S00]  /*0120*/  NOP ;  /* 0x0000000000007918 */ /* 0x000fc00000000000 */
        /* <DEDUP_REMOVED lines=13> */
.L_x_1:


//--------------------- .nv.shared.reserved.0     --------------------------
	.section	.nv.shared.reserved.0,"aw",@nobits
	.weak		__nv_reservedSMEM_offset_0_alias
	.size		__nv_reservedSMEM_offset_0_alias, 0, 64
	.other		__nv_reservedSMEM_offset_0_alias,@"STO_CUDA_RESERVED_SHARED STV_DEFAULT"
__nv_reservedSMEM_offset_0_alias:
	.zero		0
	.zero		64


//--------------------- .nv.constant0._Z9integratePKfPffi --------------------------
	.section	.nv.constant0._Z9integratePKfPffi,"a",@progbits
	.sectionflags	@""
	.align	4
.nv.constant0._Z9integratePKfPffi:
	.zero		920


//--------------------- SYMBOLS --------------------------

	.type		.nv.reservedSmem.offset0,@object
	.size		.nv.reservedSmem.offset0,0x4
